	.headerflags	@"EF_CUDA_TEXMODE_UNIFIED EF_CUDA_64BIT_ADDRESS EF_CUDA_ACCELERATORS EF_CUDA_SM90 EF_CUDA_VIRTUAL_SM(EF_CUDA_SM90)"
	.elftype	@"ET_EXEC"


//--------------------- .nv.info                  --------------------------
	.section	.nv.info,"",@"SHT_CUDA_INFO"
	.align	4


	//----- nvinfo : EIATTR_REGCOUNT
	.align		4
        /*0000*/ 	.byte	0x04, 0x2f
        /*0002*/ 	.short	(.L_3 - .L_2)
	.align		4
.L_2:
        /*0004*/ 	.word	index@(triton_poi_fused__native_batch_norm_legit_no_training_convolution_leaky_relu_13)
        /*0008*/ 	.word	0x00000022


	//----- nvinfo : EIATTR_MIN_STACK_SIZE
	.align		4
.L_3:
        /*000c*/ 	.byte	0x04, 0x12
        /*000e*/ 	.short	(.L_5 - .L_4)
	.align		4
.L_4:
        /*0010*/ 	.word	index@(triton_poi_fused__native_batch_norm_legit_no_training_convolution_leaky_relu_13)
        /*0014*/ 	.word	0x00000000


	//----- nvinfo : EIATTR_FRAME_SIZE
	.align		4
.L_5:
        /*0018*/ 	.byte	0x04, 0x11
        /*001a*/ 	.short	(.L_7 - .L_6)
	.align		4
.L_6:
        /*001c*/ 	.word	index@(triton_poi_fused__native_batch_norm_legit_no_training_convolution_leaky_relu_13)
        /*0020*/ 	.word	0x00000000


	//----- nvinfo : EIATTR_MIN_STACK_SIZE
	.align		4
.L_7:
        /*0024*/ 	.byte	0x04, 0x12
        /*0026*/ 	.short	(.L_9 - .L_8)
	.align		4
.L_8:
        /*0028*/ 	.word	index@(triton_poi_fused__native_batch_norm_legit_no_training_convolution_leaky_relu_13)
        /*002c*/ 	.word	0x00000000
.L_9:


//--------------------- .nv.info.triton_poi_fused__native_batch_norm_legit_no_training_convolution_leaky_relu_13 --------------------------
	.section	.nv.info.triton_poi_fused__native_batch_norm_legit_no_training_convolution_leaky_relu_13,"",@"SHT_CUDA_INFO"
	.sectionflags	@""
	.align	4


	//----- nvinfo : EIATTR_CUDA_API_VERSION
	.align		4
        /*0000*/ 	.byte	0x04, 0x37
        /*0002*/ 	.short	(.L_11 - .L_10)
.L_10:
        /*0004*/ 	.word	0x0000007c


	//----- nvinfo : EIATTR_KPARAM_INFO
	.align		4
.L_11:
        /*0008*/ 	.byte	0x04, 0x17
        /*000a*/ 	.short	(.L_13 - .L_12)
.L_12:
        /*000c*/ 	.word	0x00000000
        /*0010*/ 	.short	0x0007
        /*0012*/ 	.short	0x0038
        /*0014*/ 	.byte	0x00, 0xf0, 0x11, 0x00


	//----- nvinfo : EIATTR_KPARAM_INFO
	.align		4
.L_13:
        /*0018*/ 	.byte	0x04, 0x17
        /*001a*/ 	.short	(.L_15 - .L_14)
.L_14:
        /*001c*/ 	.word	0x00000000
        /*0020*/ 	.short	0x0006
        /*0022*/ 	.short	0x0030
        /*0024*/ 	.byte	0x00, 0xf4, 0x21, 0x00


	//----- nvinfo : EIATTR_KPARAM_INFO
	.align		4
.L_15:
        /*0028*/ 	.byte	0x04, 0x17
        /*002a*/ 	.short	(.L_17 - .L_16)
.L_16:
        /*002c*/ 	.word	0x00000000
        /*0030*/ 	.short	0x0005
        /*0032*/ 	.short	0x0028
        /*0034*/ 	.byte	0x00, 0xf4, 0x21, 0x00


	//----- nvinfo : EIATTR_KPARAM_INFO
	.align		4
.L_17:
        /*0038*/ 	.byte	0x04, 0x17
        /*003a*/ 	.short	(.L_19 - .L_18)
.L_18:
        /*003c*/ 	.word	0x00000000
        /*0040*/ 	.short	0x0004
        /*0042*/ 	.short	0x0020
        /*0044*/ 	.byte	0x00, 0xf4, 0x21, 0x00


	//----- nvinfo : EIATTR_KPARAM_INFO
	.align		4
.L_19:
        /*0048*/ 	.byte	0x04, 0x17
        /*004a*/ 	.short	(.L_21 - .L_20)
.L_20:
        /*004c*/ 	.word	0x00000000
        /*0050*/ 	.short	0x0003
        /*0052*/ 	.short	0x0018
        /*0054*/ 	.byte	0x00, 0xf4, 0x21, 0x00


	//----- nvinfo : EIATTR_KPARAM_INFO
	.align		4
.L_21:
        /*0058*/ 	.byte	0x04, 0x17
        /*005a*/ 	.short	(.L_23 - .L_22)
.L_22:
        /*005c*/ 	.word	0x00000000
        /*0060*/ 	.short	0x0002
        /*0062*/ 	.short	0x0010
        /*0064*/ 	.byte	0x00, 0xf4, 0x21, 0x00


	//----- nvinfo : EIATTR_KPARAM_INFO
	.align		4
.L_23:
        /*0068*/ 	.byte	0x04, 0x17
        /*006a*/ 	.short	(.L_25 - .L_24)
.L_24:
        /*006c*/ 	.word	0x00000000
        /*0070*/ 	.short	0x0001
        /*0072*/ 	.short	0x0008
        /*0074*/ 	.byte	0x00, 0xf4, 0x21, 0x00


	//----- nvinfo : EIATTR_KPARAM_INFO
	.align		4
.L_25:
        /*0078*/ 	.byte	0x04, 0x17
        /*007a*/ 	.short	(.L_27 - .L_26)
.L_26:
        /*007c*/ 	.word	0x00000000
        /*0080*/ 	.short	0x0000
        /*0082*/ 	.short	0x0000
        /*0084*/ 	.byte	0x00, 0xf4, 0x21, 0x00


	//----- nvinfo : EIATTR_SPARSE_MMA_MASK
	.align		4
.L_27:
        /*0088*/ 	.byte	0x03, 0x50
        /*008a*/ 	.short	0x0000


	//----- nvinfo : EIATTR_MAXREG_COUNT
	.align		4
        /*008c*/ 	.byte	0x03, 0x1b
        /*008e*/ 	.short	0x00ff


	//----- nvinfo : EIATTR_EXIT_INSTR_OFFSETS
	.align		4
        /*0090*/ 	.byte	0x04, 0x1c
        /*0092*/ 	.short	(.L_29 - .L_28)


	//   ....[0]....
.L_28:
        /*0094*/ 	.word	0x000007e0


	//----- nvinfo : EIATTR_REQNTID
	.align		4
.L_29:
        /*0098*/ 	.byte	0x04, 0x10
        /*009a*/ 	.short	(.L_31 - .L_30)
.L_30:
        /*009c*/ 	.word	0x00000080
        /*00a0*/ 	.word	0x00000001
        /*00a4*/ 	.word	0x00000001


	//----- nvinfo : EIATTR_CBANK_PARAM_SIZE
	.align		4
.L_31:
        /*00a8*/ 	.byte	0x03, 0x19
        /*00aa*/ 	.short	0x003c


	//----- nvinfo : EIATTR_PARAM_CBANK
	.align		4
        /*00ac*/ 	.byte	0x04, 0x0a
        /*00ae*/ 	.short	(.L_33 - .L_32)
	.align		4
.L_32:
        /*00b0*/ 	.word	index@(.nv.constant0.triton_poi_fused__native_batch_norm_legit_no_training_convolution_leaky_relu_13)
        /*00b4*/ 	.short	0x0210
        /*00b6*/ 	.short	0x003c


	//----- nvinfo : EIATTR_SW_WAR
	.align		4
.L_33:
        /*00b8*/ 	.byte	0x04, 0x36
        /*00ba*/ 	.short	(.L_35 - .L_34)
.L_34:
        /*00bc*/ 	.word	0x00000008
.L_35:


//--------------------- .nv.callgraph             --------------------------
	.section	.nv.callgraph,"",@"SHT_CUDA_CALLGRAPH"
	.align	4
	.sectionentsize	8
	.align		4
        /*0000*/ 	.word	0x00000000
	.align		4
        /*0004*/ 	.word	0xffffffff
	.align		4
        /*0008*/ 	.word	0x00000000
	.align		4
        /*000c*/ 	.word	0xfffffffe
	.align		4
        /*0010*/ 	.word	0x00000000
	.align		4
        /*0014*/ 	.word	0xfffffffd
	.align		4
        /*0018*/ 	.word	0x00000000
	.align		4
        /*001c*/ 	.word	0xfffffffc


//--------------------- .nv.constant4             --------------------------
	.section	.nv.constant4,"a",@progbits
	.align	8
	.align		8
.nv.constant4:
        /*0000*/ 	.dword	_$_str
	.align		8
        /*0008*/ 	.dword	_$_str_$_2


//--------------------- .text.triton_poi_fused__native_batch_norm_legit_no_training_convolution_leaky_relu_13 --------------------------
	.section	.text.triton_poi_fused__native_batch_norm_legit_no_training_convolution_leaky_relu_13,"ax",@progbits
	.align	128
        .global         triton_poi_fused__native_batch_norm_legit_no_training_convolution_leaky_relu_13
        .type           triton_poi_fused__native_batch_norm_legit_no_training_convolution_leaky_relu_13,@function
        .size           triton_poi_fused__native_batch_norm_legit_no_training_convolution_leaky_relu_13,(.L_x_1 - triton_poi_fused__native_batch_norm_legit_no_training_convolution_leaky_relu_13)
        .other          triton_poi_fused__native_batch_norm_legit_no_training_convolution_leaky_relu_13,@"STO_CUDA_ENTRY STV_DEFAULT"
triton_poi_fused__native_batch_norm_legit_no_training_convolution_leaky_relu_13:
.text.triton_poi_fused__native_batch_norm_legit_no_training_convolution_leaky_relu_13:
[----:B------:R-:W-:Y:S01]  /*0000*/  LDC R1, c[0x0][0x28] ;  /* 0x00000a00ff017b82 */ /* 0x000fe20000000800 */
[----:B------:R-:W1:Y:S07]  /*0010*/  S2R R0, SR_TID.X ;  /* 0x0000000000007919 */ /* 0x000e6e0000002100 */
[----:B------:R-:W2:Y:S01]  /*0020*/  LDC.64 R20, c[0x0][0x230] ;  /* 0x00008c00ff147b82 */ /* 0x000ea20000000a00 */
[----:B------:R-:W-:Y:S01]  /*0030*/  ULDC.64 UR4, c[0x0][0x208] ;  /* 0x0000820000047ab9 */ /* 0x000fe20000000a00 */
[----:B------:R-:W3:Y:S06]  /*0040*/  S2R R5, SR_CTAID.X ;  /* 0x0000000000057919 */ /* 0x000eec0000002500 */
[----:B------:R-:W4:Y:S08]  /*0050*/  LDC.64 R16, c[0x0][0x220] ;  /* 0x00008800ff107b82 */ /* 0x000f300000000a00 */
[----:B------:R-:W5:Y:S01]  /*0060*/  LDC.64 R28, c[0x0][0x210] ;  /* 0x00008400ff1c7b82 */ /* 0x000f620000000a00 */
[----:B-1----:R-:W-:-:S02]  /*0070*/  SHF.L.U32 R0, R0, 0x2, RZ ;  /* 0x0000000200007819 */ /* 0x002fc400000006ff */
[----:B---3--:R-:W-:Y:S02]  /*0080*/  SHF.R.S32.HI R3, RZ, 0x15, R5 ;  /* 0x00000015ff037819 */ /* 0x008fe40000011405 */
[----:B------:R-:W-:Y:S02]  /*0090*/  LOP3.LUT R0, R0, 0x1fc, RZ, 0xc0, !PT ;  /* 0x000001fc00007812 */ /* 0x000fe400078ec0ff */
[----:B------:R-:W-:Y:S02]  /*00a0*/  SGXT R3, R3, 0x1 ;  /* 0x000000010303781a */ /* 0x000fe40000000200 */
[----:B------:R-:W-:-:S04]  /*00b0*/  LEA R0, R5, R0, 0xa ;  /* 0x0000000005007211 */ /* 0x000fc800078e50ff */
[----:B------:R-:W-:-:S04]  /*00c0*/  LEA.HI R3, R3, R0, RZ, 0x7 ;  /* 0x0000000003037211 */ /* 0x000fc800078f38ff */
[----:B------:R-:W-:-:S04]  /*00d0*/  LOP3.LUT R3, R3, 0xffffff80, RZ, 0xc0, !PT ;  /* 0xffffff8003037812 */ /* 0x000fc800078ec0ff */
[----:B------:R-:W-:Y:S02]  /*00e0*/  IADD3 R8, R0, -R3, RZ ;  /* 0x8000000300087210 */ /* 0x000fe40007ffe0ff */
[----:B------:R-:W1:Y:S03]  /*00f0*/  LDC.64 R2, c[0x0][0x228] ;  /* 0x00008a00ff027b82 */ /* 0x000e660000000a00 */
[----:B--2---:R-:W-:-:S06]  /*0100*/  IMAD.WIDE R20, R8, 0x4, R20 ;  /* 0x0000000408147825 */ /* 0x004fcc00078e0214 */
[----:B------:R-:W2:Y:S01]  /*0110*/  LDG.E.EL.128 R20, desc[UR4][R20.64] ;  /* 0x0000000414147981 */ /* 0x000ea2000c2e1d00 */
[----:B----4-:R-:W-:-:S04]  /*0120*/  IMAD.WIDE R16, R8, 0x4, R16 ;  /* 0x0000000408107825 */ /* 0x010fc800078e0210 */
[----:B-----5:R-:W-:Y:S02]  /*0130*/  IMAD.WIDE R28, R0, 0x4, R28 ;  /* 0x00000004001c7825 */ /* 0x020fe400078e021c */
[----:B------:R-:W3:Y:S04]  /*0140*/  LDG.E.EL.128 R16, desc[UR4][R16.64] ;  /* 0x0000000410107981 */ /* 0x000ee8000c2e1d00 */
[----:B------:R-:W3:Y:S04]  /*0150*/  LDG.E.128 R12, desc[UR4][R28.64+0x800] ;  /* 0x000800041c0c7981 */ /* 0x000ee8000c1e1d00 */
[----:B------:R-:W4:Y:S01]  /*0160*/  LDG.E.128 R4, desc[UR4][R28.64] ;  /* 0x000000041c047981 */ /* 0x000f22000c1e1d00 */
[----:B-1----:R-:W-:-:S05]  /*0170*/  IMAD.WIDE R2, R8, 0x4, R2 ;  /* 0x0000000408027825 */ /* 0x002fca00078e0202 */
[----:B------:R1:W5:Y:S02]  /*0180*/  LDG.E.EL.128 R24, desc[UR4][R2.64] ;  /* 0x0000000402187981 */ /* 0x000364000c2e1d00 */
[----:B-1----:R-:W-:Y:S01]  /*0190*/  HFMA2.MMA R3, -RZ, RZ, 1.625, 0 ;  /* 0x3e800000ff037435 */ /* 0x002fe200000001ff */
[----:B--2---:R-:W-:-:S04]  /*01a0*/  FADD R20, R20, 9.9999997473787516356e-06 ;  /* 0x3727c5ac14147421 */ /* 0x004fc80000000000 */
[----:B------:R-:W1:Y:S01]  /*01b0*/  MUFU.SQRT R9, R20 ;  /* 0x0000001400097308 */ /* 0x000e620000002000 */
[----:B------:R-:W-:Y:S01]  /*01c0*/  FADD R21, R21, 9.9999997473787516356e-06 ;  /* 0x3727c5ac15157421 */ /* 0x000fe20000000000 */
[----:B------:R-:W-:-:S06]  /*01d0*/  FADD R22, R22, 9.9999997473787516356e-06 ;  /* 0x3727c5ac16167421 */ /* 0x000fcc0000000000 */
[----:B------:R-:W2:Y:S01]  /*01e0*/  MUFU.SQRT R21, R21 ;  /* 0x0000001500157308 */ /* 0x000ea20000002000 */
[C---:B-1----:R-:W-:Y:S02]  /*01f0*/  FSETP.GT.AND P0, PT, R9.reuse, 8.50705917302346158658e+37, PT ;  /* 0x7e8000000900780b */ /* 0x042fe40003f04000 */
[----:B------:R-:W-:-:S05]  /*0200*/  FSETP.GEU.AND P3, PT, R9, 1.175494350822287508e-38, PT ;  /* 0x008000000900780b */ /* 0x000fca0003f6e000 */
[----:B------:R-:W1:Y:S01]  /*0210*/  MUFU.SQRT R11, R22 ;  /* 0x00000016000b7308 */ /* 0x000e620000002000 */
[C---:B--2---:R-:W-:Y:S02]  /*0220*/  FSETP.GT.AND P1, PT, R21.reuse, 8.50705917302346158658e+37, PT ;  /* 0x7e8000001500780b */ /* 0x044fe40003f24000 */
[----:B------:R-:W-:-:S03]  /*0230*/  FSETP.GEU.AND P4, PT, R21, 1.175494350822287508e-38, PT ;  /* 0x008000001500780b */ /* 0x000fc60003f8e000 */
[----:B------:R-:W-:-:S04]  /*0240*/  @P0 FMUL R9, R9, 0.25 ;  /* 0x3e80000009090820 */ /* 0x000fc80000400000 */
[----:B------:R-:W-:Y:S01]  /*0250*/  @!P3 FMUL R9, R9, 16777216 ;  /* 0x4b8000000909b820 */ /* 0x000fe20000400000 */
[----:B-1----:R-:W-:-:S03]  /*0260*/  FSETP.GT.AND P2, PT, R11, 8.50705917302346158658e+37, PT ;  /* 0x7e8000000b00780b */ /* 0x002fc60003f44000 */
[----:B------:R-:W1:Y:S01]  /*0270*/  MUFU.RCP R10, R9 ;  /* 0x00000009000a7308 */ /* 0x000e620000001000 */
[----:B------:R-:W-:Y:S01]  /*0280*/  @P1 FMUL R21, R21, 0.25 ;  /* 0x3e80000015151820 */ /* 0x000fe20000400000 */
[----:B------:R-:W-:Y:S02]  /*0290*/  FSETP.GEU.AND P5, PT, R11, 1.175494350822287508e-38, PT ;  /* 0x008000000b00780b */ /* 0x000fe40003fae000 */
[----:B------:R-:W-:Y:S01]  /*02a0*/  FSEL R31, R3, 1, P0 ;  /* 0x3f800000031f7808 */ /* 0x000fe20000000000 */
[----:B------:R-:W-:-:S04]  /*02b0*/  @!P4 FMUL R21, R21, 16777216 ;  /* 0x4b8000001515c820 */ /* 0x000fc80000400000 */
[----:B------:R-:W-:Y:S01]  /*02c0*/  @!P3 FMUL R31, R31, 16777216 ;  /* 0x4b8000001f1fb820 */ /* 0x000fe20000400000 */
[----:B------:R-:W-:Y:S01]  /*02d0*/  @P2 FMUL R11, R11, 0.25 ;  /* 0x3e8000000b0b2820 */ /* 0x000fe20000400000 */
[----:B------:R-:W2:Y:S01]  /*02e0*/  MUFU.RCP R21, R21 ;  /* 0x0000001500157308 */ /* 0x000ea20000001000 */
[--C-:B---3--:R-:W-:Y:S01]  /*02f0*/  FADD R15, R15, R19.reuse ;  /* 0x000000130f0f7221 */ /* 0x108fe20000000000 */
[--C-:B------:R-:W-:Y:S01]  /*0300*/  FADD R14, R14, R18.reuse ;  /* 0x000000120e0e7221 */ /* 0x100fe20000000000 */
[----:B----4-:R-:W-:Y:S01]  /*0310*/  FADD R19, R7, R19 ;  /* 0x0000001307137221 */ /* 0x010fe20000000000 */
[----:B-1----:R-:W-:Y:S01]  /*0320*/  FMUL R10, R10, R31 ;  /* 0x0000001f0a0a7220 */ /* 0x002fe20000400000 */
[----:B------:R-:W-:Y:S01]  /*0330*/  FADD R18, R6, R18 ;  /* 0x0000001206127221 */ /* 0x000fe20000000000 */
[----:B------:R-:W1:Y:S01]  /*0340*/  LDC.64 R30, c[0x0][0x238] ;  /* 0x00008e00ff1e7b82 */ /* 0x000e620000000a00 */
[----:B------:R-:W-:Y:S01]  /*0350*/  @!P5 FMUL R11, R11, 16777216 ;  /* 0x4b8000000b0bd820 */ /* 0x000fe20000400000 */
[----:B------:R-:W-:-:S06]  /*0360*/  FSEL R2, R3, 1, P1 ;  /* 0x3f80000003027808 */ /* 0x000fcc0000800000 */
[----:B------:R-:W3:Y:S01]  /*0370*/  LDC.64 R6, c[0x0][0x240] ;  /* 0x00009000ff067b82 */ /* 0x000ee20000000a00 */
[----:B------:R-:W4:Y:S01]  /*0380*/  MUFU.RCP R11, R11 ;  /* 0x0000000b000b7308 */ /* 0x000f220000001000 */
[----:B------:R-:W-:Y:S01]  /*0390*/  @!P4 FMUL R2, R2, 16777216 ;  /* 0x4b8000000202c820 */ /* 0x000fe20000400000 */
[--C-:B------:R-:W-:Y:S01]  /*03a0*/  FADD R12, R12, R16.reuse ;  /* 0x000000100c0c7221 */ /* 0x100fe20000000000 */
[----:B------:R-:W-:Y:S02]  /*03b0*/  FADD R16, R4, R16 ;  /* 0x0000001004107221 */ /* 0x000fe40000000000 */
[----:B--2---:R-:W-:Y:S01]  /*03c0*/  FMUL R9, R21, R2 ;  /* 0x0000000215097220 */ /* 0x004fe20000400000 */
[----:B------:R-:W-:Y:S01]  /*03d0*/  FSEL R2, R3, 1, P2 ;  /* 0x3f80000003027808 */ /* 0x000fe20001000000 */
[--C-:B------:R-:W-:Y:S01]  /*03e0*/  FADD R13, R13, R17.reuse ;  /* 0x000000110d0d7221 */ /* 0x100fe20000000000 */
[----:B------:R-:W-:Y:S01]  /*03f0*/  FADD R17, R5, R17 ;  /* 0x0000001105117221 */ /* 0x000fe20000000000 */
[C---:B-----5:R-:W-:Y:S01]  /*0400*/  FADD R21, -R24.reuse, R12 ;  /* 0x0000000c18157221 */ /* 0x060fe20000000100 */
[----:B------:R-:W-:Y:S01]  /*0410*/  FADD R5, -R24, R16 ;  /* 0x0000001018057221 */ /* 0x000fe20000000100 */
[----:B------:R-:W-:Y:S01]  /*0420*/  @!P5 FMUL R2, R2, 16777216 ;  /* 0x4b8000000202d820 */ /* 0x000fe20000400000 */
[----:B------:R-:W-:Y:S01]  /*0430*/  FADD R4, -R25, R17 ;  /* 0x0000001119047221 */ /* 0x000fe20000000100 */
[C---:B------:R-:W-:Y:S01]  /*0440*/  FMUL R21, R10.reuse, R21 ;  /* 0x000000150a157220 */ /* 0x040fe20000400000 */
[----:B------:R-:W-:Y:S01]  /*0450*/  FMUL R24, R10, R5 ;  /* 0x000000050a187220 */ /* 0x000fe20000400000 */
[----:B----4-:R-:W-:Y:S01]  /*0460*/  FMUL R2, R11, R2 ;  /* 0x000000020b027220 */ /* 0x010fe20000400000 */
[----:B-1----:R-:W-:-:S04]  /*0470*/  IMAD.WIDE R10, R8, 0x4, R30 ;  /* 0x00000004080a7825 */ /* 0x002fc800078e021e */
[----:B------:R-:W-:Y:S01]  /*0480*/  FADD R22, -R25, R13 ;  /* 0x0000000d19167221 */ /* 0x000fe20000000100 */
[----:B------:R-:W-:Y:S01]  /*0490*/  FMUL R25, R9, R4 ;  /* 0x0000000409197220 */ /* 0x000fe20000400000 */
[----:B---3--:R-:W-:-:S04]  /*04a0*/  IMAD.WIDE R6, R8, 0x4, R6 ;  /* 0x0000000408067825 */ /* 0x008fc800078e0206 */
[----:B------:R-:W-:Y:S02]  /*04b0*/  FMUL R22, R9, R22 ;  /* 0x0000001609167220 */ /* 0x000fe40000400000 */
[----:B------:R-:W2:Y:S04]  /*04c0*/  LDG.E.EL.128 R8, desc[UR4][R10.64] ;  /* 0x000000040a087981 */ /* 0x000ea8000c2e1d00 */
[----:B------:R-:W2:Y:S01]  /*04d0*/  LDG.E.EL.128 R4, desc[UR4][R6.64] ;  /* 0x0000000406047981 */ /* 0x000ea2000c2e1d00 */
[----:B------:R-:W-:-:S04]  /*04e0*/  FADD R30, R23, 9.9999997473787516356e-06 ;  /* 0x3727c5ac171e7421 */ /* 0x000fc80000000000 */
[----:B------:R-:W1:Y:S02]  /*04f0*/  MUFU.SQRT R23, R30 ;  /* 0x0000001e00177308 */ /* 0x000e640000002000 */
[C---:B-1----:R-:W-:Y:S02]  /*0500*/  FSETP.GT.AND P0, PT, R23.reuse, 8.50705917302346158658e+37, PT ;  /* 0x7e8000001700780b */ /* 0x042fe40003f04000 */
[----:B------:R-:W-:-:S11]  /*0510*/  FSETP.GEU.AND P1, PT, R23, 1.175494350822287508e-38, PT ;  /* 0x008000001700780b */ /* 0x000fd60003f2e000 */
[----:B------:R-:W-:-:S04]  /*0520*/  @P0 FMUL R23, R23, 0.25 ;  /* 0x3e80000017170820 */ /* 0x000fc80000400000 */
[----:B------:R-:W-:-:S06]  /*0530*/  @!P1 FMUL R23, R23, 16777216 ;  /* 0x4b80000017179820 */ /* 0x000fcc0000400000 */
[----:B------:R-:W1:Y:S01]  /*0540*/  MUFU.RCP R23, R23 ;  /* 0x0000001700177308 */ /* 0x000e620000001000 */
[----:B------:R-:W-:Y:S04]  /*0550*/  STG.E.128 desc[UR4][R28.64], R16 ;  /* 0x000000101c007986 */ /* 0x000fe8000c101d04 */
[----:B------:R-:W-:Y:S01]  /*0560*/  STG.E.128 desc[UR4][R28.64+0x800], R12 ;  /* 0x0008000c1c007986 */ /* 0x000fe2000c101d04 */
[C-C-:B--2---:R-:W-:Y:S01]  /*0570*/  FFMA R24, R8.reuse, R24, R4.reuse ;  /* 0x0000001808187223 */ /* 0x144fe20000000004 */
[----:B------:R-:W-:Y:S01]  /*0580*/  FFMA R20, R8, R21, R4 ;  /* 0x0000001508147223 */ /* 0x000fe20000000004 */
[----:B------:R-:W-:Y:S01]  /*0590*/  FSEL R4, R3, 1, P0 ;  /* 0x3f80000003047808 */ /* 0x000fe20000000000 */
[----:B------:R-:W-:-:S04]  /*05a0*/  FADD R8, -R27, R15 ;  /* 0x0000000f1b087221 */ /* 0x000fc80000000100 */
[----:B------:R-:W-:-:S04]  /*05b0*/  @!P1 FMUL R4, R4, 16777216 ;  /* 0x4b80000004049820 */ /* 0x000fc80000400000 */
[----:B-1----:R-:W-:-:S04]  /*05c0*/  FMUL R3, R23, R4 ;  /* 0x0000000417037220 */ /* 0x002fc80000400000 */
[----:B------:R-:W-:Y:S01]  /*05d0*/  FMUL R8, R3, R8 ;  /* 0x0000000803087220 */ /* 0x000fe20000400000 */
[C-C-:B------:R-:W-:Y:S01]  /*05e0*/  FFMA R25, R9.reuse, R25, R5.reuse ;  /* 0x0000001909197223 */ /* 0x140fe20000000005 */
[----:B------:R-:W-:Y:S02]  /*05f0*/  FFMA R21, R9, R22, R5 ;  /* 0x0000001609157223 */ /* 0x000fe40000000005 */
[----:B------:R-:W-:Y:S01]  /*0600*/  FFMA R23, R11, R8, R7 ;  /* 0x000000080b177223 */ /* 0x000fe20000000007 */
[C---:B------:R-:W-:Y:S01]  /*0610*/  FADD R5, -R26.reuse, R14 ;  /* 0x0000000e1a057221 */ /* 0x040fe20000000100 */
[----:B------:R-:W-:Y:S01]  /*0620*/  FADD R9, -R26, R18 ;  /* 0x000000121a097221 */ /* 0x000fe20000000100 */
[----:B------:R-:W-:Y:S02]  /*0630*/  FADD R4, -R27, R19 ;  /* 0x000000131b047221 */ /* 0x000fe40000000100 */
[----:B------:R-:W-:Y:S01]  /*0640*/  FSETP.GT.AND P6, PT, R23, RZ, PT ;  /* 0x000000ff1700720b */ /* 0x000fe20003fc4000 */
[C---:B------:R-:W-:Y:S01]  /*0650*/  FMUL R5, R2.reuse, R5 ;  /* 0x0000000502057220 */ /* 0x040fe20000400000 */
[----:B------:R-:W-:Y:S01]  /*0660*/  FMUL R9, R2, R9 ;  /* 0x0000000902097220 */ /* 0x000fe20000400000 */
[----:B------:R-:W-:-:S02]  /*0670*/  FMUL R4, R3, R4 ;  /* 0x0000000403047220 */ /* 0x000fc40000400000 */
[----:B------:R-:W1:Y:S01]  /*0680*/  LDC.64 R2, c[0x0][0x218] ;  /* 0x00008600ff027b82 */ /* 0x000e620000000a00 */
[C-C-:B------:R-:W-:Y:S01]  /*0690*/  FFMA R22, R10.reuse, R5, R6.reuse ;  /* 0x000000050a167223 */ /* 0x140fe20000000006 */
[----:B------:R-:W-:Y:S01]  /*06a0*/  FFMA R27, R11, R4, R7 ;  /* 0x000000040b1b7223 */ /* 0x000fe20000000007 */
[----:B------:R-:W-:Y:S01]  /*06b0*/  FFMA R26, R10, R9, R6 ;  /* 0x000000090a1a7223 */ /* 0x000fe20000000006 */
[----:B------:R-:W-:Y:S02]  /*06c0*/  FSETP.GT.AND P4, PT, R21, RZ, PT ;  /* 0x000000ff1500720b */ /* 0x000fe40003f84000 */
[----:B------:R-:W-:Y:S02]  /*06d0*/  FSETP.GT.AND P5, PT, R22, RZ, PT ;  /* 0x000000ff1600720b */ /* 0x000fe40003fa4000 */
[----:B------:R-:W-:Y:S01]  /*06e0*/  @!P6 FMUL R23, R23, 0.0099999997764825820923 ;  /* 0x3c23d70a1717e820 */ /* 0x000fe20000400000 */
[----:B------:R-:W-:Y:S02]  /*06f0*/  FSETP.GT.AND P3, PT, R27, RZ, PT ;  /* 0x000000ff1b00720b */ /* 0x000fe40003f64000 */
[----:B------:R-:W-:-:S02]  /*0700*/  FSETP.GT.AND P2, PT, R26, RZ, PT ;  /* 0x000000ff1a00720b */ /* 0x000fc40003f44000 */
[----:B------:R-:W-:Y:S02]  /*0710*/  FSETP.GT.AND P1, PT, R25, RZ, PT ;  /* 0x000000ff1900720b */ /* 0x000fe40003f24000 */
[----:B------:R-:W-:Y:S02]  /*0720*/  FSETP.GT.AND P0, PT, R24, RZ, PT ;  /* 0x000000ff1800720b */ /* 0x000fe40003f04000 */
[----:B------:R-:W-:Y:S01]  /*0730*/  FSETP.GT.AND P6, PT, R20, RZ, PT ;  /* 0x000000ff1400720b */ /* 0x000fe20003fc4000 */
[----:B------:R-:W-:Y:S01]  /*0740*/  @!P4 FMUL R21, R21, 0.0099999997764825820923 ;  /* 0x3c23d70a1515c820 */ /* 0x000fe20000400000 */
[----:B------:R-:W-:-:S03]  /*0750*/  @!P5 FMUL R22, R22, 0.0099999997764825820923 ;  /* 0x3c23d70a1616d820 */ /* 0x000fc60000400000 */
[----:B------:R-:W-:Y:S01]  /*0760*/  @!P3 FMUL R27, R27, 0.0099999997764825820923 ;  /* 0x3c23d70a1b1bb820 */ /* 0x000fe20000400000 */
[----:B-1----:R-:W-:-:S04]  /*0770*/  IMAD.WIDE R2, R0, 0x4, R2 ;  /* 0x0000000400027825 */ /* 0x002fc800078e0202 */
[----:B------:R-:W-:Y:S01]  /*0780*/  @!P2 FMUL R26, R26, 0.0099999997764825820923 ;  /* 0x3c23d70a1a1aa820 */ /* 0x000fe20000400000 */
[----:B------:R-:W-:Y:S01]  /*0790*/  @!P1 FMUL R25, R25, 0.0099999997764825820923 ;  /* 0x3c23d70a19199820 */ /* 0x000fe20000400000 */
[----:B------:R-:W-:Y:S01]  /*07a0*/  @!P0 FMUL R24, R24, 0.0099999997764825820923 ;  /* 0x3c23d70a18188820 */ /* 0x000fe20000400000 */
[----:B------:R-:W-:-:S04]  /*07b0*/  @!P6 FMUL R20, R20, 0.0099999997764825820923 ;  /* 0x3c23d70a1414e820 */ /* 0x000fc80000400000 */
[----:B------:R-:W-:Y:S04]  /*07c0*/  STG.E.128 desc[UR4][R2.64], R24 ;  /* 0x0000001802007986 */ /* 0x000fe8000c101d04 */
[----:B------:R-:W-:Y:S01]  /*07d0*/  STG.E.128 desc[UR4][R2.64+0x800], R20 ;  /* 0x0008001402007986 */ /* 0x000fe2000c101d04 */
[----:B------:R-:W-:Y:S05]  /*07e0*/  EXIT ;  /* 0x000000000000794d */ /* 0x000fea0003800000 */
.L_x_0:
[----:B------:R-:W-:-:S00]  /*07f0*/  BRA `(.L_x_0) ;  /* 0xfffffffc00fc7947 */ /* 0x000fc0000383ffff */
[----:B------:R-:W-:-:S00]  /*0800*/  NOP ;  /* 0x0000000000007918 */ /* 0x000fc00000000000 */
[----:B------:R-:W-:-:S00]  /*0810*/  NOP ;  /* 0x0000000000007918 */ /* 0x000fc00000000000 */
[----:B------:R-:W-:-:S00]  /*0820*/  NOP ;  /* 0x0000000000007918 */ /* 0x000fc00000000000 */
[----:B------:R-:W-:-:S00]  /*0830*/  NOP ;  /* 0x0000000000007918 */ /* 0x000fc00000000000 */
[----:B------:R-:W-:-:S00]  /*0840*/  NOP ;  /* 0x0000000000007918 */ /* 0x000fc00000000000 */
[----:B------:R-:W-:-:S00]  /*0850*/  NOP ;  /* 0x0000000000007918 */ /* 0x000fc00000000000 */
[----:B------:R-:W-:-:S00]  /*0860*/  NOP ;  /* 0x0000000000007918 */ /* 0x000fc00000000000 */
[----:B------:R-:W-:-:S00]  /*0870*/  NOP ;  /* 0x0000000000007918 */ /* 0x000fc00000000000 */
.L_x_1:


//--------------------- .nv.global.init           --------------------------
	.section	.nv.global.init,"aw",@progbits
.nv.global.init:
	.type		_$_str,@object
	.size		_$_str,(_$_str_$_2 - _$_str)
_$_str:
        /*0000*/ 	.byte	0x5f, 0x5f, 0x43, 0x55, 0x44, 0x41, 0x5f, 0x46, 0x54, 0x5a, 0x00
	.type		_$_str_$_2,@object
	.size		_$_str_$_2,(.L_1 - _$_str_$_2)
_$_str_$_2:
        /*000b*/ 	.byte	0x5f, 0x5f, 0x43, 0x55, 0x44, 0x41, 0x5f, 0x50, 0x52, 0x45, 0x43, 0x5f, 0x53, 0x51, 0x52, 0x54
        /*001b*/ 	.byte	0x00
.L_1:


//--------------------- .nv.constant0.triton_poi_fused__native_batch_norm_legit_no_training_convolution_leaky_relu_13 --------------------------
	.section	.nv.constant0.triton_poi_fused__native_batch_norm_legit_no_training_convolution_leaky_relu_13,"a",@progbits
	.sectionflags	@""
	.align	4
.nv.constant0.triton_poi_fused__native_batch_norm_legit_no_training_convolution_leaky_relu_13:
	.zero		588
